//
// Generated by NVIDIA NVVM Compiler
//
// Compiler Build ID: CL-36424714
// Cuda compilation tools, release 13.0, V13.0.88
// Based on NVVM 20.0.0
//

.version 9.0
.target sm_100
.address_size 64

	// .globl	_Z6fusionPdS_S_S_S_iii

.visible .entry _Z6fusionPdS_S_S_S_iii(
	.param .u64 .ptr .align 1 _Z6fusionPdS_S_S_S_iii_param_0,
	.param .u64 .ptr .align 1 _Z6fusionPdS_S_S_S_iii_param_1,
	.param .u64 .ptr .align 1 _Z6fusionPdS_S_S_S_iii_param_2,
	.param .u64 .ptr .align 1 _Z6fusionPdS_S_S_S_iii_param_3,
	.param .u64 .ptr .align 1 _Z6fusionPdS_S_S_S_iii_param_4,
	.param .u32 _Z6fusionPdS_S_S_S_iii_param_5,
	.param .u32 _Z6fusionPdS_S_S_S_iii_param_6,
	.param .u32 _Z6fusionPdS_S_S_S_iii_param_7
)
{
	.reg .pred 	%p<17>;
	.reg .b32 	%r<60>;
	.reg .b64 	%rd<46>;
	.reg .b64 	%fd<58>;

	ld.param.u64 	%rd8, [_Z6fusionPdS_S_S_S_iii_param_0];
	ld.param.u64 	%rd9, [_Z6fusionPdS_S_S_S_iii_param_1];
	ld.param.u64 	%rd10, [_Z6fusionPdS_S_S_S_iii_param_2];
	ld.param.u64 	%rd11, [_Z6fusionPdS_S_S_S_iii_param_3];
	ld.param.u64 	%rd12, [_Z6fusionPdS_S_S_S_iii_param_4];
	ld.param.u32 	%r11, [_Z6fusionPdS_S_S_S_iii_param_5];
	ld.param.u32 	%r12, [_Z6fusionPdS_S_S_S_iii_param_6];
	ld.param.u32 	%r13, [_Z6fusionPdS_S_S_S_iii_param_7];
	cvta.to.global.u64 	%rd1, %rd12;
	cvta.to.global.u64 	%rd2, %rd11;
	cvta.to.global.u64 	%rd3, %rd10;
	mov.u32 	%r1, %tid.x;
	setp.gt.u32 	%p2, %r1, 9;
	@%p2 bra 	$L__BB0_5;
	mov.u32 	%r41, %ctaid.x;
	mul.lo.s32 	%r2, %r41, 10;
	add.s32 	%r3, %r2, %r1;
	mov.u32 	%r42, %ctaid.y;
	mov.u32 	%r4, %ntid.y;
	mul.lo.s32 	%r5, %r42, %r4;
	mov.u32 	%r43, %tid.y;
	add.s32 	%r6, %r5, %r43;
	mov.u32 	%r44, %ctaid.z;
	mov.u32 	%r45, %ntid.z;
	mul.lo.s32 	%r46, %r44, %r45;
	mov.u32 	%r47, %tid.z;
	add.s32 	%r7, %r46, %r47;
	add.s32 	%r48, %r45, %r46;
	add.s32 	%r49, %r48, -1;
	add.s32 	%r50, %r11, -2;
	min.u32 	%r51, %r49, %r50;
	setp.gt.u32 	%p13, %r7, %r51;
	@%p13 bra 	$L__BB0_9;
	add.s32 	%r52, %r5, %r4;
	add.s32 	%r53, %r52, -1;
	add.s32 	%r54, %r12, -1;
	setp.lt.u32 	%p14, %r53, %r54;
	selp.b32 	%r55, %r52, %r12, %p14;
	add.s32 	%r56, %r55, -1;
	setp.gt.u32 	%p15, %r6, %r56;
	@%p15 bra 	$L__BB0_9;
	add.s32 	%r57, %r2, 9;
	add.s32 	%r58, %r13, -2;
	min.s32 	%r59, %r57, %r58;
	setp.gt.s32 	%p16, %r3, %r59;
	@%p16 bra 	$L__BB0_9;
	mul.wide.u32 	%rd30, %r7, 131072;
	add.s64 	%rd31, %rd3, %rd30;
	mul.wide.u32 	%rd32, %r6, 1024;
	add.s64 	%rd33, %rd31, %rd32;
	mul.wide.u32 	%rd34, %r3, 8;
	add.s64 	%rd35, %rd33, %rd34;
	ld.global.nc.f64 	%fd39, [%rd35+8];
	ld.global.nc.f64 	%fd40, [%rd35];
	sub.f64 	%fd41, %fd39, %fd40;
	add.s64 	%rd36, %rd2, %rd30;
	add.s64 	%rd37, %rd36, %rd32;
	add.s64 	%rd38, %rd37, %rd34;
	ld.global.nc.f64 	%fd42, [%rd38+8];
	ld.global.nc.f64 	%fd43, [%rd38];
	add.f64 	%fd44, %fd42, %fd43;
	mul.f64 	%fd45, %fd44, 0d3FE0000000000000;
	add.s64 	%rd39, %rd1, %rd30;
	add.s64 	%rd40, %rd39, %rd32;
	add.s64 	%rd41, %rd40, %rd34;
	ld.global.nc.f64 	%fd46, [%rd41+131072];
	ld.global.nc.f64 	%fd47, [%rd41];
	add.f64 	%fd48, %fd46, %fd47;
	ld.global.nc.f64 	%fd49, [%rd41+131080];
	ld.global.nc.f64 	%fd50, [%rd41+8];
	add.f64 	%fd51, %fd49, %fd50;
	sub.f64 	%fd52, %fd48, %fd51;
	mul.f64 	%fd53, %fd45, %fd52;
	sub.f64 	%fd54, %fd46, %fd47;
	add.f64 	%fd55, %fd54, %fd51;
	div.rn.f64 	%fd56, %fd53, %fd55;
	add.f64 	%fd57, %fd41, %fd56;
	cvta.to.global.u64 	%rd42, %rd8;
	add.s64 	%rd43, %rd42, %rd30;
	add.s64 	%rd44, %rd43, %rd32;
	add.s64 	%rd45, %rd44, %rd34;
	st.global.f64 	[%rd45], %fd57;
	bra.uni 	$L__BB0_9;
$L__BB0_5:
	cvta.to.global.u64 	%rd13, %rd9;
	mov.u32 	%r14, %ctaid.x;
	mul.lo.s32 	%r8, %r14, 12;
	add.s32 	%r15, %r1, %r8;
	add.s32 	%r9, %r15, -10;
	mov.u32 	%r17, %ctaid.y;
	mov.u32 	%r18, %ntid.y;
	mul.lo.s32 	%r19, %r17, %r18;
	mov.u32 	%r20, %tid.y;
	add.s32 	%r21, %r19, %r20;
	mov.u32 	%r23, %ctaid.z;
	mov.u32 	%r24, %ntid.z;
	mul.lo.s32 	%r25, %r23, %r24;
	mov.u32 	%r26, %tid.z;
	add.s32 	%r27, %r25, %r26;
	add.s32 	%r28, %r24, %r25;
	add.s32 	%r29, %r28, -1;
	add.s32 	%r30, %r11, -2;
	min.u32 	%r31, %r29, %r30;
	setp.le.u32 	%p3, %r27, %r31;
	add.s32 	%r32, %r18, %r19;
	add.s32 	%r33, %r32, -1;
	add.s32 	%r34, %r12, -2;
	min.u32 	%r35, %r33, %r34;
	setp.le.u32 	%p4, %r21, %r35;
	add.s32 	%r37, %r8, 11;
	add.s32 	%r38, %r13, -1;
	min.s32 	%r39, %r37, %r38;
	mul.wide.u32 	%rd14, %r27, 131072;
	add.s64 	%rd15, %rd3, %rd14;
	mul.wide.u32 	%rd16, %r21, 1024;
	add.s64 	%rd4, %rd15, %rd16;
	add.s64 	%rd17, %rd2, %rd14;
	add.s64 	%rd5, %rd17, %rd16;
	add.s64 	%rd18, %rd1, %rd14;
	add.s64 	%rd6, %rd18, %rd16;
	add.s64 	%rd19, %rd13, %rd14;
	add.s64 	%rd7, %rd19, %rd16;
	and.pred  	%p1, %p3, %p4;
	not.pred 	%p5, %p1;
	setp.gt.s32 	%p6, %r9, %r39;
	or.pred  	%p7, %p5, %p6;
	@%p7 bra 	$L__BB0_7;
	mul.wide.u32 	%rd20, %r9, 8;
	add.s64 	%rd21, %rd4, %rd20;
	ld.global.nc.f64 	%fd1, [%rd21+1024];
	ld.global.nc.f64 	%fd2, [%rd21];
	sub.f64 	%fd3, %fd1, %fd2;
	add.s64 	%rd22, %rd5, %rd20;
	ld.global.nc.f64 	%fd4, [%rd22+1024];
	ld.global.nc.f64 	%fd5, [%rd22];
	add.f64 	%fd6, %fd4, %fd5;
	mul.f64 	%fd7, %fd6, 0d3FE0000000000000;
	add.s64 	%rd23, %rd6, %rd20;
	ld.global.nc.f64 	%fd8, [%rd23+131072];
	ld.global.nc.f64 	%fd9, [%rd23];
	add.f64 	%fd10, %fd8, %fd9;
	ld.global.nc.f64 	%fd11, [%rd23+132096];
	ld.global.nc.f64 	%fd12, [%rd23+1024];
	add.f64 	%fd13, %fd11, %fd12;
	sub.f64 	%fd14, %fd10, %fd13;
	mul.f64 	%fd15, %fd7, %fd14;
	sub.f64 	%fd16, %fd8, %fd9;
	add.f64 	%fd17, %fd16, %fd13;
	div.rn.f64 	%fd18, %fd15, %fd17;
	add.f64 	%fd19, %fd3, %fd18;
	add.s64 	%rd24, %rd7, %rd20;
	st.global.f64 	[%rd24], %fd19;
$L__BB0_7:
	add.s32 	%r40, %r9, 6;
	setp.lt.u32 	%p8, %r40, %r8;
	or.pred  	%p10, %p5, %p8;
	setp.gt.s32 	%p11, %r40, %r39;
	or.pred  	%p12, %p10, %p11;
	@%p12 bra 	$L__BB0_9;
	mul.wide.u32 	%rd25, %r9, 8;
	add.s64 	%rd26, %rd4, %rd25;
	ld.global.nc.f64 	%fd20, [%rd26+1072];
	ld.global.nc.f64 	%fd21, [%rd26+48];
	sub.f64 	%fd22, %fd20, %fd21;
	add.s64 	%rd27, %rd5, %rd25;
	ld.global.nc.f64 	%fd23, [%rd27+1072];
	ld.global.nc.f64 	%fd24, [%rd27+48];
	add.f64 	%fd25, %fd23, %fd24;
	mul.f64 	%fd26, %fd25, 0d3FE0000000000000;
	add.s64 	%rd28, %rd6, %rd25;
	ld.global.nc.f64 	%fd27, [%rd28+131120];
	ld.global.nc.f64 	%fd28, [%rd28+48];
	add.f64 	%fd29, %fd27, %fd28;
	ld.global.nc.f64 	%fd30, [%rd28+132144];
	ld.global.nc.f64 	%fd31, [%rd28+1072];
	add.f64 	%fd32, %fd30, %fd31;
	sub.f64 	%fd33, %fd29, %fd32;
	mul.f64 	%fd34, %fd26, %fd33;
	sub.f64 	%fd35, %fd27, %fd28;
	add.f64 	%fd36, %fd35, %fd32;
	div.rn.f64 	%fd37, %fd34, %fd36;
	add.f64 	%fd38, %fd22, %fd37;
	add.s64 	%rd29, %rd7, %rd25;
	st.global.f64 	[%rd29+48], %fd38;
$L__BB0_9:
	ret;

}


// ===== COMPILED SASS (sm_100) =====

	.target	sm_100

	.elftype	@"ET_EXEC"


//--------------------- .note.nv.tkinfo           --------------------------
	.section	.note.nv.tkinfo,"",@"SHT_NOTE"
	.sectionflags	@"SHF_NOTE_NV_TKINFO"
	.tkinfo
        /*0018*/ 	.word	0x00000002
        /*0030*/ 	.string	""
        /*0030*/ 	.string	"ptxas"
        /*0030*/ 	.string	"Cuda compilation tools, release 13.0, V13.0.88"
        /*0030*/ 	.string	"Build cuda_13.0.r13.0/compiler.36424714_0"
        /*0030*/ 	.string	"-arch sm_100 -m 64 "



//--------------------- .note.nv.cuinfo           --------------------------
	.section	.note.nv.cuinfo,"",@"SHT_NOTE"
	.sectionflags	@"SHF_NOTE_NV_CUINFO"
        /*0018*/ 	.short	0x0002
        /*001a*/ 	.short	0x0064
        /*001c*/ 	.short	0x0082
	.zero		2


//--------------------- .nv.info                  --------------------------
	.section	.nv.info,"",@"SHT_CUDA_INFO"
	.align	4


	//----- nvinfo : EIATTR_REGCOUNT
	.align		4
        /*0000*/ 	.byte	0x04, 0x2f
        /*0002*/ 	.short	(.L_1 - .L_0)
	.align		4
.L_0:
        /*0004*/ 	.word	index@(_Z6fusionPdS_S_S_S_iii)
        /*0008*/ 	.word	0x00000028


	//----- nvinfo : EIATTR_FRAME_SIZE
	.align		4
.L_1:
        /*000c*/ 	.byte	0x04, 0x11
        /*000e*/ 	.short	(.L_3 - .L_2)
	.align		4
.L_2:
        /*0010*/ 	.word	index@($__internal_0_$__cuda_sm20_div_rn_f64_full)
        /*0014*/ 	.word	0x00000000


	//----- nvinfo : EIATTR_FRAME_SIZE
	.align		4
.L_3:
        /*0018*/ 	.byte	0x04, 0x11
        /*001a*/ 	.short	(.L_5 - .L_4)
	.align		4
.L_4:
        /*001c*/ 	.word	index@(_Z6fusionPdS_S_S_S_iii)
        /*0020*/ 	.word	0x00000000


	//----- nvinfo : EIATTR_MIN_STACK_SIZE
	.align		4
.L_5:
        /*0024*/ 	.byte	0x04, 0x12
        /*0026*/ 	.short	(.L_7 - .L_6)
	.align		4
.L_6:
        /*0028*/ 	.word	index@(_Z6fusionPdS_S_S_S_iii)
        /*002c*/ 	.word	0x00000000
.L_7:


//--------------------- .nv.compat                --------------------------
	.section	.nv.compat,"",@"SHT_CUDA_COMPAT_INFO"
	.align	4
        /*0000*/ 	.byte	0x02, 0x09, 0x00, 0x00, 0x02, 0x02, 0x01, 0x00, 0x02, 0x05, 0x05, 0x00, 0x03, 0x07, 0x01, 0x01
        /*0010*/ 	.byte	0x02, 0x03, 0x00, 0x00, 0x02, 0x06, 0x01, 0x00, 0x04, 0x0b, 0x08, 0x00, 0x01, 0x00, 0x00, 0x00
        /*0020*/ 	.byte	0x00, 0x00, 0x00, 0x00


//--------------------- .nv.info._Z6fusionPdS_S_S_S_iii --------------------------
	.section	.nv.info._Z6fusionPdS_S_S_S_iii,"",@"SHT_CUDA_INFO"
	.sectionflags	@""
	.align	4


	//----- nvinfo : EIATTR_CUDA_API_VERSION
	.align		4
        /*0000*/ 	.byte	0x04, 0x37
        /*0002*/ 	.short	(.L_9 - .L_8)
.L_8:
        /*0004*/ 	.word	0x00000082


	//----- nvinfo : EIATTR_KPARAM_INFO
	.align		4
.L_9:
        /*0008*/ 	.byte	0x04, 0x17
        /*000a*/ 	.short	(.L_11 - .L_10)
.L_10:
        /*000c*/ 	.word	0x00000000
        /*0010*/ 	.short	0x0007
        /*0012*/ 	.short	0x0030
        /*0014*/ 	.byte	0x00, 0xf0, 0x11, 0x00


	//----- nvinfo : EIATTR_KPARAM_INFO
	.align		4
.L_11:
        /*0018*/ 	.byte	0x04, 0x17
        /*001a*/ 	.short	(.L_13 - .L_12)
.L_12:
        /*001c*/ 	.word	0x00000000
        /*0020*/ 	.short	0x0006
        /*0022*/ 	.short	0x002c
        /*0024*/ 	.byte	0x00, 0xf0, 0x11, 0x00


	//----- nvinfo : EIATTR_KPARAM_INFO
	.align		4
.L_13:
        /*0028*/ 	.byte	0x04, 0x17
        /*002a*/ 	.short	(.L_15 - .L_14)
.L_14:
        /*002c*/ 	.word	0x00000000
        /*0030*/ 	.short	0x0005
        /*0032*/ 	.short	0x0028
        /*0034*/ 	.byte	0x00, 0xf0, 0x11, 0x00


	//----- nvinfo : EIATTR_KPARAM_INFO
	.align		4
.L_15:
        /*0038*/ 	.byte	0x04, 0x17
        /*003a*/ 	.short	(.L_17 - .L_16)
.L_16:
        /*003c*/ 	.word	0x00000000
        /*0040*/ 	.short	0x0004
        /*0042*/ 	.short	0x0020
        /*0044*/ 	.byte	0x00, 0xf5, 0x21, 0x00


	//----- nvinfo : EIATTR_KPARAM_INFO
	.align		4
.L_17:
        /*0048*/ 	.byte	0x04, 0x17
        /*004a*/ 	.short	(.L_19 - .L_18)
.L_18:
        /*004c*/ 	.word	0x00000000
        /*0050*/ 	.short	0x0003
        /*0052*/ 	.short	0x0018
        /*0054*/ 	.byte	0x00, 0xf5, 0x21, 0x00


	//----- nvinfo : EIATTR_KPARAM_INFO
	.align		4
.L_19:
        /*0058*/ 	.byte	0x04, 0x17
        /*005a*/ 	.short	(.L_21 - .L_20)
.L_20:
        /*005c*/ 	.word	0x00000000
        /*0060*/ 	.short	0x0002
        /*0062*/ 	.short	0x0010
        /*0064*/ 	.byte	0x00, 0xf5, 0x21, 0x00


	//----- nvinfo : EIATTR_KPARAM_INFO
	.align		4
.L_21:
        /*0068*/ 	.byte	0x04, 0x17
        /*006a*/ 	.short	(.L_23 - .L_22)
.L_22:
        /*006c*/ 	.word	0x00000000
        /*0070*/ 	.short	0x0001
        /*0072*/ 	.short	0x0008
        /*0074*/ 	.byte	0x00, 0xf5, 0x21, 0x00


	//----- nvinfo : EIATTR_KPARAM_INFO
	.align		4
.L_23:
        /*0078*/ 	.byte	0x04, 0x17
        /*007a*/ 	.short	(.L_25 - .L_24)
.L_24:
        /*007c*/ 	.word	0x00000000
        /*0080*/ 	.short	0x0000
        /*0082*/ 	.short	0x0000
        /*0084*/ 	.byte	0x00, 0xf5, 0x21, 0x00


	//----- nvinfo : EIATTR_SPARSE_MMA_MASK
	.align		4
.L_25:
        /*0088*/ 	.byte	0x03, 0x50
        /*008a*/ 	.short	0x0000


	//----- nvinfo : EIATTR_MAXREG_COUNT
	.align		4
        /*008c*/ 	.byte	0x03, 0x1b
        /*008e*/ 	.short	0x00ff


	//----- nvinfo : EIATTR_MERCURY_ISA_VERSION
	.align		4
        /*0090*/ 	.byte	0x03, 0x5f
        /*0092*/ 	.short	0x0101


	//----- nvinfo : EIATTR_VRC_CTA_INIT_COUNT
	.align		4
        /*0094*/ 	.byte	0x02, 0x4a
	.zero		1
	.zero		1


	//----- nvinfo : EIATTR_EXIT_INSTR_OFFSETS
	.align		4
        /*0098*/ 	.byte	0x04, 0x1c
        /*009a*/ 	.short	(.L_27 - .L_26)


	//   ....[0]....
.L_26:
        /*009c*/ 	.word	0x00000100


	//   ....[1]....
        /*00a0*/ 	.word	0x000001d0


	//   ....[2]....
        /*00a4*/ 	.word	0x00000240


	//   ....[3]....
        /*00a8*/ 	.word	0x000005c0


	//   ....[4]....
        /*00ac*/ 	.word	0x00000b40


	//   ....[5]....
        /*00b0*/ 	.word	0x00000e00


	//----- nvinfo : EIATTR_CRS_STACK_SIZE
	.align		4
.L_27:
        /*00b4*/ 	.byte	0x04, 0x1e
        /*00b6*/ 	.short	(.L_29 - .L_28)
.L_28:
        /*00b8*/ 	.word	0x00000000


	//----- nvinfo : EIATTR_CBANK_PARAM_SIZE
	.align		4
.L_29:
        /*00bc*/ 	.byte	0x03, 0x19
        /*00be*/ 	.short	0x0034


	//----- nvinfo : EIATTR_PARAM_CBANK
	.align		4
        /*00c0*/ 	.byte	0x04, 0x0a
        /*00c2*/ 	.short	(.L_31 - .L_30)
	.align		4
.L_30:
        /*00c4*/ 	.word	index@(.nv.constant0._Z6fusionPdS_S_S_S_iii)
        /*00c8*/ 	.short	0x0380
        /*00ca*/ 	.short	0x0034


	//----- nvinfo : EIATTR_SW_WAR
	.align		4
.L_31:
        /*00cc*/ 	.byte	0x04, 0x36
        /*00ce*/ 	.short	(.L_33 - .L_32)
.L_32:
        /*00d0*/ 	.word	0x00000008
.L_33:


//--------------------- .nv.callgraph             --------------------------
	.section	.nv.callgraph,"",@"SHT_CUDA_CALLGRAPH"
	.align	4
	.sectionentsize	8
	.align		4
        /*0000*/ 	.word	0x00000000
	.align		4
        /*0004*/ 	.word	0xffffffff
	.align		4
        /*0008*/ 	.word	0x00000000
	.align		4
        /*000c*/ 	.word	0xfffffffe
	.align		4
        /*0010*/ 	.word	0x00000000
	.align		4
        /*0014*/ 	.word	0xfffffffd
	.align		4
        /*0018*/ 	.word	0x00000000
	.align		4
        /*001c*/ 	.word	0xfffffffc


//--------------------- .text._Z6fusionPdS_S_S_S_iii --------------------------
	.section	.text._Z6fusionPdS_S_S_S_iii,"ax",@progbits
	.align	128
        .global         _Z6fusionPdS_S_S_S_iii
        .type           _Z6fusionPdS_S_S_S_iii,@function
        .size           _Z6fusionPdS_S_S_S_iii,(.L_x_15 - _Z6fusionPdS_S_S_S_iii)
        .other          _Z6fusionPdS_S_S_S_iii,@"STO_CUDA_ENTRY STV_DEFAULT"
_Z6fusionPdS_S_S_S_iii:
.text._Z6fusionPdS_S_S_S_iii:
[----:B------:R-:W-:Y:S01]  /*0000*/  LDC R1, c[0x0][0x37c] ;  /* 0x0000df00ff017b82 */ /* 0x000fe20000000800 */
[----:B------:R-:W0:Y:S07]  /*0010*/  S2R R4, SR_TID.X ;  /* 0x0000000000047919 */ /* 0x000e2e0000002100 */
[----:B------:R-:W1:Y:S01]  /*0020*/  LDC R5, c[0x0][0x3a8] ;  /* 0x0000ea00ff057b82 */ /* 0x000e620000000800 */
[----:B------:R-:W2:Y:S01]  /*0030*/  LDCU.64 UR4, c[0x0][0x358] ;  /* 0x00006b00ff0477ac */ /* 0x000ea20008000a00 */
[----:B-1----:R-:W-:Y:S01]  /*0040*/  VIADD R5, R5, 0xfffffffe ;  /* 0xfffffffe05057836 */ /* 0x002fe20000000000 */
[----:B0-----:R-:W-:-:S13]  /*0050*/  ISETP.GT.U32.AND P0, PT, R4, 0x9, PT ;  /* 0x000000090400780c */ /* 0x001fda0003f04070 */
[----:B--2---:R-:W-:Y:S05]  /*0060*/  @P0 BRA `(.L_x_0) ;  /* 0x0000000400580947 */ /* 0x004fea0003800000 */
[----:B------:R-:W0:Y:S01]  /*0070*/  S2R R2, SR_TID.Z ;  /* 0x0000000000027919 */ /* 0x000e220000002300 */
[----:B------:R-:W1:Y:S01]  /*0080*/  LDC R9, c[0x0][0x364] ;  /* 0x0000d900ff097b82 */ /* 0x000e620000000800 */
[----:B------:R-:W2:Y:S07]  /*0090*/  S2R R7, SR_CTAID.X ;  /* 0x0000000000077919 */ /* 0x000eae0000002500 */
[----:B------:R-:W3:Y:S08]  /*00a0*/  S2UR UR6, SR_CTAID.Z ;  /* 0x00000000000679c3 */ /* 0x000ef00000002700 */
[----:B------:R-:W3:Y:S02]  /*00b0*/  LDC R3, c[0x0][0x368] ;  /* 0x0000da00ff037b82 */ /* 0x000ee40000000800 */
[----:B---3--:R-:W-:-:S02]  /*00c0*/  IMAD R0, R3, UR6, R3 ;  /* 0x0000000603007c24 */ /* 0x008fc4000f8e0203 */
[----:B0-----:R-:W-:-:S03]  /*00d0*/  IMAD R3, R3, UR6, R2 ;  /* 0x0000000603037c24 */ /* 0x001fc6000f8e0202 */
[----:B------:R-:W-:-:S04]  /*00e0*/  VIADDMNMX.U32 R0, R0, 0xffffffff, R5, PT ;  /* 0xffffffff00007846 */ /* 0x000fc80003800005 */
[----:B------:R-:W-:-:S13]  /*00f0*/  ISETP.GT.U32.AND P0, PT, R3, R0, PT ;  /* 0x000000000300720c */ /* 0x000fda0003f04070 */
[----:B-12---:R-:W-:Y:S05]  /*0100*/  @P0 EXIT ;  /* 0x000000000000094d */ /* 0x006fea0003800000 */
[----:B------:R-:W0:Y:S01]  /*0110*/  S2UR UR6, SR_CTAID.Y ;  /* 0x00000000000679c3 */ /* 0x000e220000002600 */
[----:B------:R-:W1:Y:S07]  /*0120*/  S2R R11, SR_TID.Y ;  /* 0x00000000000b7919 */ /* 0x000e6e0000002200 */
[----:B------:R-:W2:Y:S01]  /*0130*/  LDC R13, c[0x0][0x3ac] ;  /* 0x0000eb00ff0d7b82 */ /* 0x000ea20000000800 */
[----:B0-----:R-:W-:-:S04]  /*0140*/  IMAD R6, R9, UR6, RZ ;  /* 0x0000000609067c24 */ /* 0x001fc8000f8e02ff */
[----:B------:R-:W-:Y:S02]  /*0150*/  IMAD.IADD R0, R6, 0x1, R9 ;  /* 0x0000000106007824 */ /* 0x000fe400078e0209 */
[----:B--2---:R-:W-:-:S03]  /*0160*/  VIADD R5, R13, 0xffffffff ;  /* 0xffffffff0d057836 */ /* 0x004fc60000000000 */
[----:B------:R-:W-:Y:S01]  /*0170*/  IADD3 R2, PT, PT, R0, -0x1, RZ ;  /* 0xffffffff00027810 */ /* 0x000fe20007ffe0ff */
[----:B-1----:R-:W-:-:S03]  /*0180*/  IMAD.IADD R6, R6, 0x1, R11 ;  /* 0x0000000106067824 */ /* 0x002fc600078e020b */
[----:B------:R-:W-:-:S04]  /*0190*/  ISETP.GE.U32.AND P0, PT, R2, R5, PT ;  /* 0x000000050200720c */ /* 0x000fc80003f06070 */
[----:B------:R-:W-:-:S05]  /*01a0*/  SEL R0, R0, R13, !P0 ;  /* 0x0000000d00007207 */ /* 0x000fca0004000000 */
[----:B------:R-:W-:-:S05]  /*01b0*/  VIADD R5, R0, 0xffffffff ;  /* 0xffffffff00057836 */ /* 0x000fca0000000000 */
[----:B------:R-:W-:-:S13]  /*01c0*/  ISETP.GT.U32.AND P0, PT, R6, R5, PT ;  /* 0x000000050600720c */ /* 0x000fda0003f04070 */
[----:B------:R-:W-:Y:S05]  /*01d0*/  @P0 EXIT ;  /* 0x000000000000094d */ /* 0x000fea0003800000 */
[----:B------:R-:W0:Y:S01]  /*01e0*/  LDC R5, c[0x0][0x3b0] ;  /* 0x0000ec00ff057b82 */ /* 0x000e220000000800 */
[C---:B------:R-:W-:Y:S02]  /*01f0*/  IMAD R0, R7.reuse, 0xa, RZ ;  /* 0x0000000a07007824 */ /* 0x040fe400078e02ff */
[----:B------:R-:W-:Y:S02]  /*0200*/  IMAD R8, R7, 0xa, R4 ;  /* 0x0000000a07087824 */ /* 0x000fe400078e0204 */
[----:B0-----:R-:W-:-:S05]  /*0210*/  VIADD R5, R5, 0xfffffffe ;  /* 0xfffffffe05057836 */ /* 0x001fca0000000000 */
[----:B------:R-:W-:-:S04]  /*0220*/  VIADDMNMX R5, R0, 0x9, R5, PT ;  /* 0x0000000900057846 */ /* 0x000fc80003800105 */
[----:B------:R-:W-:-:S13]  /*0230*/  ISETP.GT.AND P0, PT, R8, R5, PT ;  /* 0x000000050800720c */ /* 0x000fda0003f04270 */
[----:B------:R-:W-:Y:S05]  /*0240*/  @P0 EXIT ;  /* 0x000000000000094d */ /* 0x000fea0003800000 */
[----:B------:R-:W0:Y:S08]  /*0250*/  LDC.64 R4, c[0x0][0x3a0] ;  /* 0x0000e800ff047b82 */ /* 0x000e300000000a00 */
[----:B------:R-:W1:Y:S01]  /*0260*/  LDC.64 R12, c[0x0][0x398] ;  /* 0x0000e600ff0c7b82 */ /* 0x000e620000000a00 */
[----:B0-----:R-:W-:-:S04]  /*0270*/  IMAD.WIDE.U32 R4, R3, 0x20000, R4 ;  /* 0x0002000003047825 */ /* 0x001fc800078e0004 */
[----:B------:R-:W-:-:S04]  /*0280*/  IMAD.WIDE.U32 R4, R6, 0x400, R4 ;  /* 0x0000040006047825 */ /* 0x000fc800078e0004 */
[----:B------:R-:W-:-:S05]  /*0290*/  IMAD.WIDE.U32 R14, R8, 0x8, R4 ;  /* 0x00000008080e7825 */ /* 0x000fca00078e0004 */
[----:B------:R-:W2:Y:S04]  /*02a0*/  LDG.E.64.CONSTANT R22, desc[UR4][R14.64+0x20008] ;  /* 0x020008040e167981 */ /* 0x000ea8000c1e9b00 */
[----:B------:R-:W2:Y:S04]  /*02b0*/  LDG.E.64.CONSTANT R20, desc[UR4][R14.64+0x8] ;  /* 0x000008040e147981 */ /* 0x000ea8000c1e9b00 */
[----:B------:R-:W3:Y:S04]  /*02c0*/  LDG.E.64.CONSTANT R4, desc[UR4][R14.64+0x20000] ;  /* 0x020000040e047981 */ /* 0x000ee8000c1e9b00 */
[----:B------:R-:W3:Y:S01]  /*02d0*/  LDG.E.64.CONSTANT R10, desc[UR4][R14.64] ;  /* 0x000000040e0a7981 */ /* 0x000ee2000c1e9b00 */
[----:B-1----:R-:W-:-:S04]  /*02e0*/  IMAD.WIDE.U32 R12, R3, 0x20000, R12 ;  /* 0x00020000030c7825 */ /* 0x002fc800078e000c */
[----:B------:R-:W-:-:S04]  /*02f0*/  IMAD.WIDE.U32 R12, R6, 0x400, R12 ;  /* 0x00000400060c7825 */ /* 0x000fc800078e000c */
[----:B------:R-:W-:Y:S02]  /*0300*/  IMAD.WIDE.U32 R26, R8, 0x8, R12 ;  /* 0x00000008081a7825 */ /* 0x000fe400078e000c */
[----:B------:R-:W0:Y:S03]  /*0310*/  LDC.64 R12, c[0x0][0x390] ;  /* 0x0000e400ff0c7b82 */ /* 0x000e260000000a00 */
[----:B------:R-:W4:Y:S04]  /*0320*/  LDG.E.64.CONSTANT R16, desc[UR4][R26.64+0x8] ;  /* 0x000008041a107981 */ /* 0x000f28000c1e9b00 */
[----:B------:R1:W4:Y:S01]  /*0330*/  LDG.E.64.CONSTANT R18, desc[UR4][R26.64] ;  /* 0x000000041a127981 */ /* 0x000322000c1e9b00 */
[----:B0-----:R-:W-:-:S04]  /*0340*/  IMAD.WIDE.U32 R12, R3, 0x20000, R12 ;  /* 0x00020000030c7825 */ /* 0x001fc800078e000c */
[----:B------:R-:W-:-:S04]  /*0350*/  IMAD.WIDE.U32 R12, R6, 0x400, R12 ;  /* 0x00000400060c7825 */ /* 0x000fc800078e000c */
[----:B------:R-:W-:-:S05]  /*0360*/  IMAD.WIDE.U32 R24, R8, 0x8, R12 ;  /* 0x0000000808187825 */ /* 0x000fca00078e000c */
[----:B------:R-:W5:Y:S04]  /*0370*/  LDG.E.64.CONSTANT R12, desc[UR4][R24.64+0x8] ;  /* 0x00000804180c7981 */ /* 0x000f68000c1e9b00 */
[----:B------:R-:W5:Y:S01]  /*0380*/  LDG.E.64.CONSTANT R14, desc[UR4][R24.64] ;  /* 0x00000004180e7981 */ /* 0x000f62000c1e9b00 */
[----:B------:R-:W-:Y:S01]  /*0390*/  MOV R28, 0x1 ;  /* 0x00000001001c7802 */ /* 0x000fe20000000f00 */
[----:B------:R-:W-:Y:S01]  /*03a0*/  BSSY.RECONVERGENT B0, `(.L_x_1) ;  /* 0x000001b000007945 */ /* 0x000fe20003800200 */
[----:B--2---:R-:W-:Y:S02]  /*03b0*/  DADD R22, R22, R20 ;  /* 0x0000000016167229 */ /* 0x004fe40000000014 */
[----:B---3--:R-:W-:-:S08]  /*03c0*/  DADD R20, R4, -R10 ;  /* 0x0000000004147229 */ /* 0x008fd0000000080a */
[----:B------:R-:W-:-:S06]  /*03d0*/  DADD R20, R22, R20 ;  /* 0x0000000016147229 */ /* 0x000fcc0000000014 */
[----:B------:R-:W1:Y:S01]  /*03e0*/  MUFU.RCP64H R29, R21 ;  /* 0x00000015001d7308 */ /* 0x000e620000001800 */
[----:B------:R-:W-:Y:S02]  /*03f0*/  DADD R4, R4, R10 ;  /* 0x0000000004047229 */ /* 0x000fe4000000000a */
[----:B-1----:R-:W-:-:S08]  /*0400*/  DFMA R26, -R20, R28, 1 ;  /* 0x3ff00000141a742b */ /* 0x002fd0000000011c */
[----:B------:R-:W-:Y:S02]  /*0410*/  DFMA R26, R26, R26, R26 ;  /* 0x0000001a1a1a722b */ /* 0x000fe4000000001a */
[----:B----4-:R-:W-:-:S06]  /*0420*/  DADD R16, R16, R18 ;  /* 0x0000000010107229 */ /* 0x010fcc0000000012 */
[----:B------:R-:W-:Y:S02]  /*0430*/  DFMA R26, R28, R26, R28 ;  /* 0x0000001a1c1a722b */ /* 0x000fe4000000001c */
[----:B------:R-:W-:Y:S02]  /*0440*/  DADD R4, R4, -R22 ;  /* 0x0000000004047229 */ /* 0x000fe40000000816 */
[----:B------:R-:W-:-:S04]  /*0450*/  DMUL R16, R16, 0.5 ;  /* 0x3fe0000010107828 */ /* 0x000fc80000000000 */
[----:B------:R-:W-:-:S04]  /*0460*/  DFMA R10, -R20, R26, 1 ;  /* 0x3ff00000140a742b */ /* 0x000fc8000000011a */
[----:B------:R-:W-:-:S04]  /*0470*/  DMUL R22, R16, R4 ;  /* 0x0000000410167228 */ /* 0x000fc80000000000 */
[----:B------:R-:W-:-:S08]  /*0480*/  DFMA R10, R26, R10, R26 ;  /* 0x0000000a1a0a722b */ /* 0x000fd0000000001a */
[----:B------:R-:W-:-:S08]  /*0490*/  DMUL R4, R22, R10 ;  /* 0x0000000a16047228 */ /* 0x000fd00000000000 */
[----:B------:R-:W-:-:S08]  /*04a0*/  DFMA R16, -R20, R4, R22 ;  /* 0x000000041410722b */ /* 0x000fd00000000116 */
[----:B------:R-:W-:Y:S01]  /*04b0*/  DFMA R10, R10, R16, R4 ;  /* 0x000000100a0a722b */ /* 0x000fe20000000004 */
[----:B------:R-:W-:-:S09]  /*04c0*/  FSETP.GEU.AND P1, PT, |R23|, 6.5827683646048100446e-37, PT ;  /* 0x036000001700780b */ /* 0x000fd20003f2e200 */
[----:B------:R-:W-:-:S05]  /*04d0*/  FFMA R0, RZ, R21, R11 ;  /* 0x00000015ff007223 */ /* 0x000fca000000000b */
[----:B------:R-:W-:Y:S01]  /*04e0*/  FSETP.GT.AND P0, PT, |R0|, 1.469367938527859385e-39, PT ;  /* 0x001000000000780b */ /* 0x000fe20003f04200 */
[----:B-----5:R-:W-:-:S12]  /*04f0*/  DADD R4, R12, -R14 ;  /* 0x000000000c047229 */ /* 0x020fd8000000080e */
[----:B------:R-:W-:Y:S05]  /*0500*/  @P0 BRA P1, `(.L_x_2) ;  /* 0x0000000000100947 */ /* 0x000fea0000800000 */
[----:B------:R-:W-:-:S07]  /*0510*/  MOV R2, 0x530 ;  /* 0x0000053000027802 */ /* 0x000fce0000000f00 */
[----:B------:R-:W-:Y:S05]  /*0520*/  CALL.REL.NOINC `($__internal_0_$__cuda_sm20_div_rn_f64_full) ;  /* 0x0000000800387944 */ /* 0x000fea0003c00000 */
[----:B------:R-:W-:Y:S02]  /*0530*/  IMAD.MOV.U32 R10, RZ, RZ, R26 ;  /* 0x000000ffff0a7224 */ /* 0x000fe400078e001a */
[----:B------:R-:W-:-:S07]  /*0540*/  IMAD.MOV.U32 R11, RZ, RZ, R27 ;  /* 0x000000ffff0b7224 */ /* 0x000fce00078e001b */
.L_x_2:
[----:B------:R-:W-:Y:S05]  /*0550*/  BSYNC.RECONVERGENT B0 ;  /* 0x0000000000007941 */ /* 0x000fea0003800200 */
.L_x_1:
[----:B------:R-:W0:Y:S01]  /*0560*/  LDC.64 R12, c[0x0][0x380] ;  /* 0x0000e000ff0c7b82 */ /* 0x000e220000000a00 */
[----:B------:R-:W-:Y:S01]  /*0570*/  DADD R4, R4, R10 ;  /* 0x0000000004047229 */ /* 0x000fe2000000000a */
[----:B0-----:R-:W-:-:S04]  /*0580*/  IMAD.WIDE.U32 R2, R3, 0x20000, R12 ;  /* 0x0002000003027825 */ /* 0x001fc800078e000c */
[----:B------:R-:W-:-:S04]  /*0590*/  IMAD.WIDE.U32 R2, R6, 0x400, R2 ;  /* 0x0000040006027825 */ /* 0x000fc800078e0002 */
[----:B------:R-:W-:-:S05]  /*05a0*/  IMAD.WIDE.U32 R2, R8, 0x8, R2 ;  /* 0x0000000808027825 */ /* 0x000fca00078e0002 */
[----:B------:R-:W-:Y:S01]  /*05b0*/  STG.E.64 desc[UR4][R2.64], R4 ;  /* 0x0000000402007986 */ /* 0x000fe2000c101b04 */
[----:B------:R-:W-:Y:S05]  /*05c0*/  EXIT ;  /* 0x000000000000794d */ /* 0x000fea0003800000 */
.L_x_0:
[----:B------:R-:W0:Y:S01]  /*05d0*/  S2R R7, SR_TID.Y ;  /* 0x0000000000077919 */ /* 0x000e220000002200 */
[----:B------:R-:W1:Y:S01]  /*05e0*/  S2UR UR6, SR_CTAID.Y ;  /* 0x00000000000679c3 */ /* 0x000e620000002600 */
[----:B------:R-:W-:Y:S01]  /*05f0*/  BSSY.RECONVERGENT B0, `(.L_x_3) ;  /* 0x0000051000007945 */ /* 0x000fe20003800200 */
[----:B------:R-:W2:Y:S01]  /*0600*/  S2R R16, SR_CTAID.X ;  /* 0x0000000000107919 */ /* 0x000ea20000002500 */
[----:B------:R-:W3:Y:S05]  /*0610*/  S2R R18, SR_TID.Z ;  /* 0x0000000000127919 */ /* 0x000eea0000002300 */
[----:B------:R-:W1:Y:S08]  /*0620*/  LDC R0, c[0x0][0x364] ;  /* 0x0000d900ff007b82 */ /* 0x000e700000000800 */
[----:B------:R-:W4:Y:S08]  /*0630*/  LDC R6, c[0x0][0x3ac] ;  /* 0x0000eb00ff067b82 */ /* 0x000f300000000800 */
[----:B------:R-:W5:Y:S08]  /*0640*/  S2UR UR7, SR_CTAID.Z ;  /* 0x00000000000779c3 */ /* 0x000f700000002700 */
[----:B------:R-:W5:Y:S01]  /*0650*/  LDC R19, c[0x0][0x368] ;  /* 0x0000da00ff137b82 */ /* 0x000f620000000800 */
[----:B-1----:R-:W-:-:S02]  /*0660*/  IMAD R3, R0, UR6, R0 ;  /* 0x0000000600037c24 */ /* 0x002fc4000f8e0200 */
[----:B0-----:R-:W-:-:S05]  /*0670*/  IMAD R0, R0, UR6, R7 ;  /* 0x0000000600007c24 */ /* 0x001fca000f8e0207 */
[----:B------:R-:W0:Y:S01]  /*0680*/  LDC R17, c[0x0][0x3b0] ;  /* 0x0000ec00ff117b82 */ /* 0x000e220000000800 */
[----:B----4-:R-:W-:-:S05]  /*0690*/  VIADD R6, R6, 0xfffffffe ;  /* 0xfffffffe06067836 */ /* 0x010fca0000000000 */
[----:B------:R-:W-:Y:S01]  /*06a0*/  VIADDMNMX.U32 R7, R3, 0xffffffff, R6, PT ;  /* 0xffffffff03077846 */ /* 0x000fe20003800006 */
[----:B--2---:R-:W-:Y:S01]  /*06b0*/  IMAD R3, R16, 0xc, RZ ;  /* 0x0000000c10037824 */ /* 0x004fe200078e02ff */
[----:B------:R-:W1:Y:S02]  /*06c0*/  LDC.64 R14, c[0x0][0x390] ;  /* 0x0000e400ff0e7b82 */ /* 0x000e640000000a00 */
[----:B------:R-:W-:Y:S01]  /*06d0*/  ISETP.GT.U32.AND P0, PT, R0, R7, PT ;  /* 0x000000070000720c */ /* 0x000fe20003f04070 */
[----:B------:R-:W-:-:S05]  /*06e0*/  IMAD.IADD R4, R3, 0x1, R4 ;  /* 0x0000000103047824 */ /* 0x000fca00078e0204 */
[----:B------:R-:W2:Y:S01]  /*06f0*/  LDC.64 R12, c[0x0][0x398] ;  /* 0x0000e600ff0c7b82 */ /* 0x000ea20000000a00 */
[C---:B-----5:R-:W-:Y:S02]  /*0700*/  IMAD R2, R19.reuse, UR7, R19 ;  /* 0x0000000713027c24 */ /* 0x060fe4000f8e0213 */
[----:B---3--:R-:W-:-:S03]  /*0710*/  IMAD R19, R19, UR7, R18 ;  /* 0x0000000713137c24 */ /* 0x008fc6000f8e0212 */
[----:B------:R-:W-:Y:S02]  /*0720*/  VIADDMNMX.U32 R2, R2, 0xffffffff, R5, PT ;  /* 0xffffffff02027846 */ /* 0x000fe40003800005 */
[----:B------:R-:W3:Y:S01]  /*0730*/  LDC.64 R10, c[0x0][0x3a0] ;  /* 0x0000e800ff0a7b82 */ /* 0x000ee20000000a00 */
[----:B0-----:R-:W-:Y:S02]  /*0740*/  IADD3 R6, PT, PT, R17, -0x1, RZ ;  /* 0xffffffff11067810 */ /* 0x001fe40007ffe0ff */
[----:B------:R-:W-:Y:S02]  /*0750*/  ISETP.LE.U32.AND P0, PT, R19, R2, !P0 ;  /* 0x000000021300720c */ /* 0x000fe40004703070 */
[----:B------:R-:W-:Y:S01]  /*0760*/  VIADDMNMX R5, R3, 0xb, R6, PT ;  /* 0x0000000b03057846 */ /* 0x000fe20003800106 */
[----:B------:R-:W-:Y:S02]  /*0770*/  VIADD R6, R4, 0xfffffff6 ;  /* 0xfffffff604067836 */ /* 0x000fe40000000000 */
[----:B------:R-:W0:Y:S01]  /*0780*/  LDC.64 R8, c[0x0][0x388] ;  /* 0x0000e200ff087b82 */ /* 0x000e220000000a00 */
[----:B-1----:R-:W-:-:S02]  /*0790*/  IMAD.WIDE.U32 R14, R19, 0x20000, R14 ;  /* 0x00020000130e7825 */ /* 0x002fc400078e000e */
[----:B------:R-:W-:Y:S02]  /*07a0*/  ISETP.GT.OR P1, PT, R6, R5, !P0 ;  /* 0x000000050600720c */ /* 0x000fe40004724670 */
[----:B--2---:R-:W-:-:S04]  /*07b0*/  IMAD.WIDE.U32 R12, R19, 0x20000, R12 ;  /* 0x00020000130c7825 */ /* 0x004fc800078e000c */
[----:B---3--:R-:W-:-:S04]  /*07c0*/  IMAD.WIDE.U32 R16, R19, 0x20000, R10 ;  /* 0x0002000013107825 */ /* 0x008fc800078e000a */
[----:B------:R-:W-:-:S04]  /*07d0*/  IMAD.WIDE.U32 R10, R0, 0x400, R12 ;  /* 0x00000400000a7825 */ /* 0x000fc800078e000c */
[----:B0-----:R-:W-:-:S04]  /*07e0*/  IMAD.WIDE.U32 R18, R19, 0x20000, R8 ;  /* 0x0002000013127825 */ /* 0x001fc800078e0008 */
[----:B------:R-:W-:-:S04]  /*07f0*/  IMAD.WIDE.U32 R8, R0, 0x400, R14 ;  /* 0x0000040000087825 */ /* 0x000fc800078e000e */
[----:B------:R-:W-:-:S04]  /*0800*/  IMAD.WIDE.U32 R12, R0, 0x400, R16 ;  /* 0x00000400000c7825 */ /* 0x000fc800078e0010 */
[----:B------:R-:W-:Y:S01]  /*0810*/  IMAD.WIDE.U32 R14, R0, 0x400, R18 ;  /* 0x00000400000e7825 */ /* 0x000fe200078e0012 */
[----:B------:R-:W-:Y:S06]  /*0820*/  @P1 BRA `(.L_x_4) ;  /* 0x0000000000b41947 */ /* 0x000fec0003800000 */
[----:B------:R-:W-:-:S05]  /*0830*/  IMAD.WIDE.U32 R30, R6, 0x8, R12 ;  /* 0x00000008061e7825 */ /* 0x000fca00078e000c */
[----:B------:R-:W2:Y:S04]  /*0840*/  LDG.E.64.CONSTANT R24, desc[UR4][R30.64+0x20400] ;  /* 0x020400041e187981 */ /* 0x000ea8000c1e9b00 */
[----:B------:R-:W2:Y:S04]  /*0850*/  LDG.E.64.CONSTANT R20, desc[UR4][R30.64+0x400] ;  /* 0x000400041e147981 */ /* 0x000ea8000c1e9b00 */
[----:B------:R-:W3:Y:S04]  /*0860*/  LDG.E.64.CONSTANT R32, desc[UR4][R30.64+0x20000] ;  /* 0x020000041e207981 */ /* 0x000ee8000c1e9b00 */
[----:B------:R-:W3:Y:S01]  /*0870*/  LDG.E.64.CONSTANT R34, desc[UR4][R30.64] ;  /* 0x000000041e227981 */ /* 0x000ee2000c1e9b00 */
[----:B------:R-:W-:-:S05]  /*0880*/  IMAD.WIDE.U32 R18, R6, 0x8, R10 ;  /* 0x0000000806127825 */ /* 0x000fca00078e000a */
[----:B------:R-:W4:Y:S04]  /*0890*/  LDG.E.64.CONSTANT R26, desc[UR4][R18.64+0x400] ;  /* 0x00040004121a7981 */ /* 0x000f28000c1e9b00 */
[----:B------:R-:W4:Y:S01]  /*08a0*/  LDG.E.64.CONSTANT R18, desc[UR4][R18.64] ;  /* 0x0000000412127981 */ /* 0x000f22000c1e9b00 */
[----:B------:R-:W-:-:S05]  /*08b0*/  IMAD.WIDE.U32 R36, R6, 0x8, R8 ;  /* 0x0000000806247825 */ /* 0x000fca00078e0008 */
[----:B------:R-:W5:Y:S04]  /*08c0*/  LDG.E.64.CONSTANT R16, desc[UR4][R36.64+0x400] ;  /* 0x0004000424107981 */ /* 0x000f68000c1e9b00 */
[----:B------:R-:W5:Y:S01]  /*08d0*/  LDG.E.64.CONSTANT R22, desc[UR4][R36.64] ;  /* 0x0000000424167981 */ /* 0x000f62000c1e9b00 */
[----:B------:R-:W-:Y:S01]  /*08e0*/  IMAD.MOV.U32 R28, RZ, RZ, 0x1 ;  /* 0x00000001ff1c7424 */ /* 0x000fe200078e00ff */
[----:B------:R-:W-:Y:S01]  /*08f0*/  BSSY.RECONVERGENT B1, `(.L_x_5) ;  /* 0x000001d000017945 */ /* 0x000fe20003800200 */
[----:B--2---:R-:W-:Y:S02]  /*0900*/  DADD R24, R24, R20 ;  /* 0x0000000018187229 */ /* 0x004fe40000000014 */
[----:B---3--:R-:W-:-:S08]  /*0910*/  DADD R20, R32, -R34 ;  /* 0x0000000020147229 */ /* 0x008fd00000000822 */
[----:B------:R-:W-:-:S06]  /*0920*/  DADD R20, R24, R20 ;  /* 0x0000000018147229 */ /* 0x000fcc0000000014 */
[----:B------:R-:W0:Y:S01]  /*0930*/  MUFU.RCP64H R29, R21 ;  /* 0x00000015001d7308 */ /* 0x000e220000001800 */
[----:B------:R-:W-:Y:S02]  /*0940*/  DADD R32, R32, R34 ;  /* 0x0000000020207229 */ /* 0x000fe40000000022 */
[----:B0-----:R-:W-:-:S08]  /*0950*/  DFMA R30, -R20, R28, 1 ;  /* 0x3ff00000141e742b */ /* 0x001fd0000000011c */
        /* <DEDUP_REMOVED lines=16> */
[----:B------:R-:W-:Y:S01]  /*0a60*/  MOV R22, R24 ;  /* 0x0000001800167202 */ /* 0x000fe20000000f00 */
[----:B------:R-:W-:Y:S01]  /*0a70*/  IMAD.MOV.U32 R23, RZ, RZ, R25 ;  /* 0x000000ffff177224 */ /* 0x000fe200078e0019 */
[----:B------:R-:W-:-:S07]  /*0a80*/  MOV R2, 0xaa0 ;  /* 0x00000aa000027802 */ /* 0x000fce0000000f00 */
[----:B------:R-:W-:Y:S05]  /*0a90*/  CALL.REL.NOINC `($__internal_0_$__cuda_sm20_div_rn_f64_full) ;  /* 0x0000000000dc7944 */ /* 0x000fea0003c00000 */
[----:B------:R-:W-:Y:S02]  /*0aa0*/  IMAD.MOV.U32 R18, RZ, RZ, R26 ;  /* 0x000000ffff127224 */ /* 0x000fe400078e001a */
[----:B------:R-:W-:-:S07]  /*0ab0*/  IMAD.MOV.U32 R19, RZ, RZ, R27 ;  /* 0x000000ffff137224 */ /* 0x000fce00078e001b */
.L_x_6:
[----:B------:R-:W-:Y:S05]  /*0ac0*/  BSYNC.RECONVERGENT B1 ;  /* 0x0000000000017941 */ /* 0x000fea0003800200 */
.L_x_5:
[----:B------:R-:W-:Y:S01]  /*0ad0*/  DADD R16, R16, R18 ;  /* 0x0000000010107229 */ /* 0x000fe20000000012 */
[----:B------:R-:W-:-:S06]  /*0ae0*/  IMAD.WIDE.U32 R18, R6, 0x8, R14 ;  /* 0x0000000806127825 */ /* 0x000fcc00078e000e */
[----:B------:R0:W-:Y:S04]  /*0af0*/  STG.E.64 desc[UR4][R18.64], R16 ;  /* 0x0000001012007986 */ /* 0x0001e8000c101b04 */
.L_x_4:
[----:B------:R-:W-:Y:S05]  /*0b00*/  BSYNC.RECONVERGENT B0 ;  /* 0x0000000000007941 */ /* 0x000fea0003800200 */
.L_x_3:
[----:B------:R-:W-:-:S04]  /*0b10*/  IADD3 R4, PT, PT, R4, -0x4, RZ ;  /* 0xfffffffc04047810 */ /* 0x000fc80007ffe0ff */
[----:B------:R-:W-:-:S04]  /*0b20*/  ISETP.LT.U32.OR P0, PT, R4, R3, !P0 ;  /* 0x000000030400720c */ /* 0x000fc80004701470 */
[----:B------:R-:W-:-:S13]  /*0b30*/  ISETP.GT.OR P0, PT, R4, R5, P0 ;  /* 0x000000050400720c */ /* 0x000fda0000704670 */
[----:B------:R-:W-:Y:S05]  /*0b40*/  @P0 EXIT ;  /* 0x000000000000094d */ /* 0x000fea0003800000 */
[----:B------:R-:W-:-:S05]  /*0b50*/  IMAD.WIDE.U32 R24, R6, 0x8, R12 ;  /* 0x0000000806187825 */ /* 0x000fca00078e000c */
[----:B0-----:R-:W2:Y:S04]  /*0b60*/  LDG.E.64.CONSTANT R18, desc[UR4][R24.64+0x20430] ;  /* 0x0204300418127981 */ /* 0x001ea8000c1e9b00 */
        /* <DEDUP_REMOVED lines=15> */
[----:B----4-:R-:W-:Y:S02]  /*0c60*/  DADD R10, R10, R16 ;  /* 0x000000000a0a7229 */ /* 0x010fe40000000010 */
[----:B0-----:R-:W-:-:S08]  /*0c70*/  DFMA R24, -R20, R22, 1 ;  /* 0x3ff000001418742b */ /* 0x001fd00000000116 */
[----:B------:R-:W-:Y:S02]  /*0c80*/  DFMA R24, R24, R24, R24 ;  /* 0x000000181818722b */ /* 0x000fe40000000018 */
[----:B------:R-:W-:-:S06]  /*0c90*/  DADD R2, R12, R2 ;  /* 0x000000000c027229 */ /* 0x000fcc0000000002 */
        /* <DEDUP_REMOVED lines=18> */
.L_x_8:
[----:B------:R-:W-:Y:S05]  /*0dc0*/  BSYNC.RECONVERGENT B0 ;  /* 0x0000000000007941 */ /* 0x000fea0003800200 */
.L_x_7:
[----:B------:R-:W-:Y:S01]  /*0dd0*/  DADD R4, R4, R2 ;  /* 0x0000000004047229 */ /* 0x000fe20000000002 */
[----:B------:R-:W-:-:S06]  /*0de0*/  IMAD.WIDE.U32 R6, R6, 0x8, R14 ;  /* 0x0000000806067825 */ /* 0x000fcc00078e000e */
[----:B------:R-:W-:Y:S01]  /*0df0*/  STG.E.64 desc[UR4][R6.64+0x30], R4 ;  /* 0x0000300406007986 */ /* 0x000fe2000c101b04 */
[----:B------:R-:W-:Y:S05]  /*0e00*/  EXIT ;  /* 0x000000000000794d */ /* 0x000fea0003800000 */
        .weak           $__internal_0_$__cuda_sm20_div_rn_f64_full
        .type           $__internal_0_$__cuda_sm20_div_rn_f64_full,@function
        .size           $__internal_0_$__cuda_sm20_div_rn_f64_full,(.L_x_15 - $__internal_0_$__cuda_sm20_div_rn_f64_full)
$__internal_0_$__cuda_sm20_div_rn_f64_full:
[C---:B------:R-:W-:Y:S01]  /*0e10*/  FSETP.GEU.AND P1, PT, |R21|.reuse, 1.469367938527859385e-39, PT ;  /* 0x001000001500780b */ /* 0x040fe20003f2e200 */
[----:B------:R-:W-:Y:S01]  /*0e20*/  IMAD.MOV.U32 R28, RZ, RZ, 0x1 ;  /* 0x00000001ff1c7424 */ /* 0x000fe200078e00ff */
[----:B------:R-:W-:Y:S01]  /*0e30*/  LOP3.LUT R18, R21, 0x800fffff, RZ, 0xc0, !PT ;  /* 0x800fffff15127812 */ /* 0x000fe200078ec0ff */
[----:B------:R-:W-:Y:S01]  /*0e40*/  BSSY.RECONVERGENT B2, `(.L_x_9) ;  /* 0x0000054000027945 */ /* 0x000fe20003800200 */
[C---:B------:R-:W-:Y:S02]  /*0e50*/  FSETP.GEU.AND P3, PT, |R23|.reuse, 1.469367938527859385e-39, PT ;  /* 0x001000001700780b */ /* 0x040fe40003f6e200 */
[----:B------:R-:W-:Y:S02]  /*0e60*/  LOP3.LUT R19, R18, 0x3ff00000, RZ, 0xfc, !PT ;  /* 0x3ff0000012137812 */ /* 0x000fe400078efcff */
[----:B------:R-:W-:Y:S02]  /*0e70*/  MOV R18, R20 ;  /* 0x0000001400127202 */ /* 0x000fe40000000f00 */
[----:B------:R-:W-:-:S02]  /*0e80*/  LOP3.LUT R7, R23, 0x7ff00000, RZ, 0xc0, !PT ;  /* 0x7ff0000017077812 */ /* 0x000fc400078ec0ff */
[----:B------:R-:W-:Y:S01]  /*0e90*/  LOP3.LUT R32, R21, 0x7ff00000, RZ, 0xc0, !PT ;  /* 0x7ff0000015207812 */ /* 0x000fe200078ec0ff */
[----:B------:R-:W-:Y:S01]  /*0ea0*/  @!P1 DMUL R18, R20, 8.98846567431157953865e+307 ;  /* 0x7fe0000014129828 */ /* 0x000fe20000000000 */
[----:B------:R-:W-:Y:S01]  /*0eb0*/  MOV R24, R22 ;  /* 0x0000001600187202 */ /* 0x000fe20000000f00 */
[----:B------:R-:W-:Y:S01]  /*0ec0*/  IMAD.MOV.U32 R33, RZ, RZ, R7 ;  /* 0x000000ffff217224 */ /* 0x000fe200078e0007 */
[----:B------:R-:W-:Y:S02]  /*0ed0*/  ISETP.GE.U32.AND P2, PT, R7, R32, PT ;  /* 0x000000200700720c */ /* 0x000fe40003f46070 */
[----:B------:R-:W-:Y:S01]  /*0ee0*/  @!P3 LOP3.LUT R0, R21, 0x7ff00000, RZ, 0xc0, !PT ;  /* 0x7ff000001500b812 */ /* 0x000fe200078ec0ff */
[----:B------:R-:W0:Y:S03]  /*0ef0*/  MUFU.RCP64H R29, R19 ;  /* 0x00000013001d7308 */ /* 0x000e260000001800 */
[----:B------:R-:W-:Y:S01]  /*0f00*/  @!P3 ISETP.GE.U32.AND P4, PT, R7, R0, PT ;  /* 0x000000000700b20c */ /* 0x000fe20003f86070 */
[----:B------:R-:W-:Y:S01]  /*0f10*/  IMAD.MOV.U32 R0, RZ, RZ, 0x1ca00000 ;  /* 0x1ca00000ff007424 */ /* 0x000fe200078e00ff */
[----:B------:R-:W-:-:S04]  /*0f20*/  @!P1 LOP3.LUT R32, R19, 0x7ff00000, RZ, 0xc0, !PT ;  /* 0x7ff0000013209812 */ /* 0x000fc800078ec0ff */
[----:B------:R-:W-:Y:S01]  /*0f30*/  @!P3 SEL R25, R0, 0x63400000, !P4 ;  /* 0x634000000019b807 */ /* 0x000fe20006000000 */
[----:B------:R-:W-:Y:S01]  /*0f40*/  VIADD R34, R32, 0xffffffff ;  /* 0xffffffff20227836 */ /* 0x000fe20000000000 */
[----:B0-----:R-:W-:-:S08]  /*0f50*/  DFMA R26, R28, -R18, 1 ;  /* 0x3ff000001c1a742b */ /* 0x001fd00000000812 */
[----:B------:R-:W-:-:S08]  /*0f60*/  DFMA R26, R26, R26, R26 ;  /* 0x0000001a1a1a722b */ /* 0x000fd0000000001a */
[----:B------:R-:W-:Y:S01]  /*0f70*/  DFMA R26, R28, R26, R28 ;  /* 0x0000001a1c1a722b */ /* 0x000fe2000000001c */
[----:B------:R-:W-:Y:S02]  /*0f80*/  SEL R29, R0, 0x63400000, !P2 ;  /* 0x63400000001d7807 */ /* 0x000fe40005000000 */
[--C-:B------:R-:W-:Y:S02]  /*0f90*/  @!P3 LOP3.LUT R28, R25, 0x80000000, R23.reuse, 0xf8, !PT ;  /* 0x80000000191cb812 */ /* 0x100fe400078ef817 */
[----:B------:R-:W-:Y:S02]  /*0fa0*/  LOP3.LUT R25, R29, 0x800fffff, R23, 0xf8, !PT ;  /* 0x800fffff1d197812 */ /* 0x000fe400078ef817 */
[----:B------:R-:W-:Y:S01]  /*0fb0*/  @!P3 LOP3.LUT R29, R28, 0x100000, RZ, 0xfc, !PT ;  /* 0x001000001c1db812 */ /* 0x000fe200078efcff */
[----:B------:R-:W-:Y:S01]  /*0fc0*/  @!P3 IMAD.MOV.U32 R28, RZ, RZ, RZ ;  /* 0x000000ffff1cb224 */ /* 0x000fe200078e00ff */
[----:B------:R-:W-:-:S05]  /*0fd0*/  DFMA R30, R26, -R18, 1 ;  /* 0x3ff000001a1e742b */ /* 0x000fca0000000812 */
[----:B------:R-:W-:-:S03]  /*0fe0*/  @!P3 DFMA R24, R24, 2, -R28 ;  /* 0x400000001818b82b */ /* 0x000fc6000000081c */
[----:B------:R-:W-:-:S07]  /*0ff0*/  DFMA R30, R26, R30, R26 ;  /* 0x0000001e1a1e722b */ /* 0x000fce000000001a */
[----:B------:R-:W-:Y:S01]  /*1000*/  @!P3 LOP3.LUT R33, R25, 0x7ff00000, RZ, 0xc0, !PT ;  /* 0x7ff000001921b812 */ /* 0x000fe200078ec0ff */
[----:B------:R-:W-:-:S03]  /*1010*/  DMUL R26, R30, R24 ;  /* 0x000000181e1a7228 */ /* 0x000fc60000000000 */
[----:B------:R-:W-:-:S04]  /*1020*/  IADD3 R28, PT, PT, R33, -0x1, RZ ;  /* 0xffffffff211c7810 */ /* 0x000fc80007ffe0ff */
[----:B------:R-:W-:Y:S01]  /*1030*/  ISETP.GT.U32.AND P1, PT, R28, 0x7feffffe, PT ;  /* 0x7feffffe1c00780c */ /* 0x000fe20003f24070 */
[----:B------:R-:W-:-:S03]  /*1040*/  DFMA R28, R26, -R18, R24 ;  /* 0x800000121a1c722b */ /* 0x000fc60000000018 */
[----:B------:R-:W-:-:S05]  /*1050*/  ISETP.GT.U32.OR P1, PT, R34, 0x7feffffe, P1 ;  /* 0x7feffffe2200780c */ /* 0x000fca0000f24470 */
[----:B------:R-:W-:-:S08]  /*1060*/  DFMA R28, R30, R28, R26 ;  /* 0x0000001c1e1c722b */ /* 0x000fd0000000001a */
[----:B------:R-:W-:Y:S05]  /*1070*/  @P1 BRA `(.L_x_10) ;  /* 0x00000000006c1947 */ /* 0x000fea0003800000 */
[----:B------:R-:W-:-:S04]  /*1080*/  LOP3.LUT R26, R21, 0x7ff00000, RZ, 0xc0, !PT ;  /* 0x7ff00000151a7812 */ /* 0x000fc800078ec0ff */
[CC--:B------:R-:W-:Y:S02]  /*1090*/  VIADDMNMX R22, R7.reuse, -R26.reuse, 0xb9600000, !PT ;  /* 0xb960000007167446 */ /* 0x0c0fe4000780091a */
[----:B------:R-:W-:Y:S02]  /*10a0*/  ISETP.GE.U32.AND P1, PT, R7, R26, PT ;  /* 0x0000001a0700720c */ /* 0x000fe40003f26070 */
[----:B------:R-:W-:Y:S02]  /*10b0*/  VIMNMX R22, PT, PT, R22, 0x46a00000, PT ;  /* 0x46a0000016167848 */ /* 0x000fe40003fe0100 */
[----:B------:R-:W-:-:S05]  /*10c0*/  SEL R7, R0, 0x63400000, !P1 ;  /* 0x6340000000077807 */ /* 0x000fca0004800000 */
[----:B------:R-:W-:Y:S02]  /*10d0*/  IMAD.IADD R0, R22, 0x1, -R7 ;  /* 0x0000000116007824 */ /* 0x000fe400078e0a07 */
[----:B------:R-:W-:-:S03]  /*10e0*/  IMAD.MOV.U32 R22, RZ, RZ, RZ ;  /* 0x000000ffff167224 */ /* 0x000fc600078e00ff */
[----:B------:R-:W-:-:S06]  /*10f0*/  IADD3 R23, PT, PT, R0, 0x7fe00000, RZ ;  /* 0x7fe0000000177810 */ /* 0x000fcc0007ffe0ff */
[----:B------:R-:W-:-:S10]  /*1100*/  DMUL R26, R28, R22 ;  /* 0x000000161c1a7228 */ /* 0x000fd40000000000 */
[----:B------:R-:W-:-:S13]  /*1110*/  FSETP.GTU.AND P1, PT, |R27|, 1.469367938527859385e-39, PT ;  /* 0x001000001b00780b */ /* 0x000fda0003f2c200 */
[----:B------:R-:W-:Y:S05]  /*1120*/  @P1 BRA `(.L_x_11) ;  /* 0x0000000000941947 */ /* 0x000fea0003800000 */
[----:B------:R-:W-:Y:S01]  /*1130*/  DFMA R18, R28, -R18, R24 ;  /* 0x800000121c12722b */ /* 0x000fe20000000018 */
[----:B------:R-:W-:-:S09]  /*1140*/  IMAD.MOV.U32 R22, RZ, RZ, RZ ;  /* 0x000000ffff167224 */ /* 0x000fd200078e00ff */
[C---:B------:R-:W-:Y:S02]  /*1150*/  FSETP.NEU.AND P1, PT, R19.reuse, RZ, PT ;  /* 0x000000ff1300720b */ /* 0x040fe40003f2d000 */
[----:B------:R-:W-:-:S04]  /*1160*/  LOP3.LUT R21, R19, 0x80000000, R21, 0x48, !PT ;  /* 0x8000000013157812 */ /* 0x000fc800078e4815 */
[----:B------:R-:W-:-:S07]  /*1170*/  LOP3.LUT R23, R21, R23, RZ, 0xfc, !PT ;  /* 0x0000001715177212 */ /* 0x000fce00078efcff */
[----:B------:R-:W-:Y:S05]  /*1180*/  @!P1 BRA `(.L_x_11) ;  /* 0x00000000007c9947 */ /* 0x000fea0003800000 */
[C---:B------:R-:W-:Y:S01]  /*1190*/  IADD3 R19, PT, PT, -R0.reuse, RZ, RZ ;  /* 0x000000ff00137210 */ /* 0x040fe20007ffe1ff */
[----:B------:R-:W-:Y:S01]  /*11a0*/  IMAD.MOV.U32 R18, RZ, RZ, RZ ;  /* 0x000000ffff127224 */ /* 0x000fe200078e00ff */
[----:B------:R-:W-:Y:S01]  /*11b0*/  DMUL.RP R22, R28, R22 ;  /* 0x000000161c167228 */ /* 0x000fe20000008000 */
[----:B------:R-:W-:-:S04]  /*11c0*/  IADD3 R7, PT, PT, -R0, -0x43300000, RZ ;  /* 0xbcd0000000077810 */ /* 0x000fc80007ffe1ff */
[----:B------:R-:W-:-:S05]  /*11d0*/  DFMA R18, R26, -R18, R28 ;  /* 0x800000121a12722b */ /* 0x000fca000000001c */
[----:B------:R-:W-:-:S05]  /*11e0*/  LOP3.LUT R21, R23, R21, RZ, 0x3c, !PT ;  /* 0x0000001517157212 */ /* 0x000fca00078e3cff */
[----:B------:R-:W-:-:S04]  /*11f0*/  FSETP.NEU.AND P1, PT, |R19|, R7, PT ;  /* 0x000000071300720b */ /* 0x000fc80003f2d200 */
[----:B------:R-:W-:Y:S02]  /*1200*/  FSEL R26, R22, R26, !P1 ;  /* 0x0000001a161a7208 */ /* 0x000fe40004800000 */
[----:B------:R-:W-:Y:S01]  /*1210*/  FSEL R27, R21, R27, !P1 ;  /* 0x0000001b151b7208 */ /* 0x000fe20004800000 */
[----:B------:R-:W-:Y:S06]  /*1220*/  BRA `(.L_x_11) ;  /* 0x0000000000547947 */ /* 0x000fec0003800000 */
.L_x_10:
[----:B------:R-:W-:-:S14]  /*1230*/  DSETP.NAN.AND P1, PT, R22, R22, PT ;  /* 0x000000161600722a */ /* 0x000fdc0003f28000 */
[----:B------:R-:W-:Y:S05]  /*1240*/  @P1 BRA `(.L_x_12) ;  /* 0x0000000000441947 */ /* 0x000fea0003800000 */
[----:B------:R-:W-:-:S14]  /*1250*/  DSETP.NAN.AND P1, PT, R20, R20, PT ;  /* 0x000000141400722a */ /* 0x000fdc0003f28000 */
[----:B------:R-:W-:Y:S05]  /*1260*/  @P1 BRA `(.L_x_13) ;  /* 0x0000000000301947 */ /* 0x000fea0003800000 */
[----:B------:R-:W-:Y:S01]  /*1270*/  ISETP.NE.AND P1, PT, R33, R32, PT ;  /* 0x000000202100720c */ /* 0x000fe20003f25270 */
[----:B------:R-:W-:Y:S01]  /*1280*/  IMAD.MOV.U32 R26, RZ, RZ, 0x0 ;  /* 0x00000000ff1a7424 */ /* 0x000fe200078e00ff */
[----:B------:R-:W-:-:S11]  /*1290*/  MOV R27, 0xfff80000 ;  /* 0xfff80000001b7802 */ /* 0x000fd60000000f00 */
[----:B------:R-:W-:Y:S05]  /*12a0*/  @!P1 BRA `(.L_x_11) ;  /* 0x0000000000349947 */ /* 0x000fea0003800000 */
[----:B------:R-:W-:Y:S02]  /*12b0*/  ISETP.NE.AND P1, PT, R33, 0x7ff00000, PT ;  /* 0x7ff000002100780c */ /* 0x000fe40003f25270 */
[----:B------:R-:W-:Y:S02]  /*12c0*/  LOP3.LUT R27, R23, 0x80000000, R21, 0x48, !PT ;  /* 0x80000000171b7812 */ /* 0x000fe400078e4815 */
[----:B------:R-:W-:-:S13]  /*12d0*/  ISETP.EQ.OR P1, PT, R32, RZ, !P1 ;  /* 0x000000ff2000720c */ /* 0x000fda0004f22670 */
[----:B------:R-:W-:Y:S01]  /*12e0*/  @P1 LOP3.LUT R0, R27, 0x7ff00000, RZ, 0xfc, !PT ;  /* 0x7ff000001b001812 */ /* 0x000fe200078efcff */
[----:B------:R-:W-:Y:S02]  /*12f0*/  @!P1 IMAD.MOV.U32 R26, RZ, RZ, RZ ;  /* 0x000000ffff1a9224 */ /* 0x000fe400078e00ff */
[----:B------:R-:W-:Y:S01]  /*1300*/  @P1 IMAD.MOV.U32 R26, RZ, RZ, RZ ;  /* 0x000000ffff1a1224 */ /* 0x000fe200078e00ff */
[----:B------:R-:W-:Y:S01]  /*1310*/  @P1 MOV R27, R0 ;  /* 0x00000000001b1202 */ /* 0x000fe20000000f00 */
[----:B------:R-:W-:Y:S06]  /*1320*/  BRA `(.L_x_11) ;  /* 0x0000000000147947 */ /* 0x000fec0003800000 */
.L_x_13:
[----:B------:R-:W-:Y:S01]  /*1330*/  LOP3.LUT R27, R21, 0x80000, RZ, 0xfc, !PT ;  /* 0x00080000151b7812 */ /* 0x000fe200078efcff */
[----:B------:R-:W-:Y:S01]  /*1340*/  IMAD.MOV.U32 R26, RZ, RZ, R20 ;  /* 0x000000ffff1a7224 */ /* 0x000fe200078e0014 */
[----:B------:R-:W-:Y:S06]  /*1350*/  BRA `(.L_x_11) ;  /* 0x0000000000087947 */ /* 0x000fec0003800000 */
.L_x_12:
[----:B------:R-:W-:Y:S01]  /*1360*/  LOP3.LUT R27, R23, 0x80000, RZ, 0xfc, !PT ;  /* 0x00080000171b7812 */ /* 0x000fe200078efcff */
[----:B------:R-:W-:-:S07]  /*1370*/  IMAD.MOV.U32 R26, RZ, RZ, R22 ;  /* 0x000000ffff1a7224 */ /* 0x000fce00078e0016 */
.L_x_11:
[----:B------:R-:W-:Y:S05]  /*1380*/  BSYNC.RECONVERGENT B2 ;  /* 0x0000000000027941 */ /* 0x000fea0003800200 */
.L_x_9:
[----:B------:R-:W-:Y:S01]  /*1390*/  MOV R18, R2 ;  /* 0x0000000200127202 */ /* 0x000fe20000000f00 */
[----:B------:R-:W-:-:S04]  /*13a0*/  IMAD.MOV.U32 R19, RZ, RZ, 0x0 ;  /* 0x00000000ff137424 */ /* 0x000fc800078e00ff */
[----:B------:R-:W-:Y:S05]  /*13b0*/  RET.REL.NODEC R18 `(_Z6fusionPdS_S_S_S_iii) ;  /* 0xffffffec12107950 */ /* 0x000fea0003c3ffff */
.L_x_14:
[----:B------:R-:W-:-:S00]  /*13c0*/  BRA `(.L_x_14) ;  /* 0xfffffffc00fc7947 */ /* 0x000fc0000383ffff */
[----:B------:R-:W-:-:S00]  /*13d0*/  NOP ;  /* 0x0000000000007918 */ /* 0x000fc00000000000 */
        /* <DEDUP_REMOVED lines=10> */
.L_x_15:


//--------------------- .nv.shared.reserved.0     --------------------------
	.section	.nv.shared.reserved.0,"aw",@nobits
	.weak		__nv_reservedSMEM_offset_0_alias
	.size		__nv_reservedSMEM_offset_0_alias, 0, 64
	.other		__nv_reservedSMEM_offset_0_alias,@"STO_CUDA_RESERVED_SHARED STV_DEFAULT"
__nv_reservedSMEM_offset_0_alias:
	.zero		0
	.zero		64


//--------------------- .nv.constant0._Z6fusionPdS_S_S_S_iii --------------------------
	.section	.nv.constant0._Z6fusionPdS_S_S_S_iii,"a",@progbits
	.sectionflags	@""
	.align	4
.nv.constant0._Z6fusionPdS_S_S_S_iii:
	.zero		948


//--------------------- SYMBOLS --------------------------

	.type		.nv.reservedSmem.offset0,@object
	.size		.nv.reservedSmem.offset0,0x4
